//
// Generated by NVIDIA NVVM Compiler
//
// Compiler Build ID: CL-36424714
// Cuda compilation tools, release 13.0, V13.0.88
// Based on NVVM 20.0.0
//

.version 9.0
.target sm_100
.address_size 64

	// .globl	_Z5myinciPKhPh

.visible .entry _Z5myinciPKhPh(
	.param .u32 _Z5myinciPKhPh_param_0,
	.param .u64 .ptr .align 1 _Z5myinciPKhPh_param_1,
	.param .u64 .ptr .align 1 _Z5myinciPKhPh_param_2
)
{
	.reg .pred 	%p<2>;
	.reg .b16 	%rs<3>;
	.reg .b32 	%r<6>;
	.reg .b64 	%rd<8>;

	ld.param.u32 	%r2, [_Z5myinciPKhPh_param_0];
	ld.param.u64 	%rd1, [_Z5myinciPKhPh_param_1];
	ld.param.u64 	%rd2, [_Z5myinciPKhPh_param_2];
	mov.u32 	%r3, %tid.x;
	mov.u32 	%r4, %ctaid.x;
	mov.u32 	%r5, %ntid.x;
	mad.lo.s32 	%r1, %r4, %r5, %r3;
	setp.ge.s32 	%p1, %r1, %r2;
	@%p1 bra 	$L__BB0_2;
	cvta.to.global.u64 	%rd3, %rd1;
	cvta.to.global.u64 	%rd4, %rd2;
	cvt.s64.s32 	%rd5, %r1;
	add.s64 	%rd6, %rd3, %rd5;
	ld.global.u8 	%rs1, [%rd6];
	add.s16 	%rs2, %rs1, 1;
	add.s64 	%rd7, %rd4, %rd5;
	st.global.u8 	[%rd7], %rs2;
$L__BB0_2:
	ret;

}


// ===== COMPILED SASS (sm_100) =====

	.target	sm_100

	.elftype	@"ET_EXEC"


//--------------------- .note.nv.tkinfo           --------------------------
	.section	.note.nv.tkinfo,"",@"SHT_NOTE"
	.sectionflags	@"SHF_NOTE_NV_TKINFO"
	.tkinfo
        /*0018*/ 	.word	0x00000002
        /*0030*/ 	.string	""
        /*0030*/ 	.string	"ptxas"
        /*0030*/ 	.string	"Cuda compilation tools, release 13.0, V13.0.88"
        /*0030*/ 	.string	"Build cuda_13.0.r13.0/compiler.36424714_0"
        /*0030*/ 	.string	"-arch sm_100 -m 64 "



//--------------------- .note.nv.cuinfo           --------------------------
	.section	.note.nv.cuinfo,"",@"SHT_NOTE"
	.sectionflags	@"SHF_NOTE_NV_CUINFO"
        /*0018*/ 	.short	0x0002
        /*001a*/ 	.short	0x0064
        /*001c*/ 	.short	0x0082
	.zero		2


//--------------------- .nv.info                  --------------------------
	.section	.nv.info,"",@"SHT_CUDA_INFO"
	.align	4


	//----- nvinfo : EIATTR_REGCOUNT
	.align		4
        /*0000*/ 	.byte	0x04, 0x2f
        /*0002*/ 	.short	(.L_1 - .L_0)
	.align		4
.L_0:
        /*0004*/ 	.word	index@(_Z5myinciPKhPh)
        /*0008*/ 	.word	0x0000000a


	//----- nvinfo : EIATTR_FRAME_SIZE
	.align		4
.L_1:
        /*000c*/ 	.byte	0x04, 0x11
        /*000e*/ 	.short	(.L_3 - .L_2)
	.align		4
.L_2:
        /*0010*/ 	.word	index@(_Z5myinciPKhPh)
        /*0014*/ 	.word	0x00000000


	//----- nvinfo : EIATTR_MIN_STACK_SIZE
	.align		4
.L_3:
        /*0018*/ 	.byte	0x04, 0x12
        /*001a*/ 	.short	(.L_5 - .L_4)
	.align		4
.L_4:
        /*001c*/ 	.word	index@(_Z5myinciPKhPh)
        /*0020*/ 	.word	0x00000000
.L_5:


//--------------------- .nv.compat                --------------------------
	.section	.nv.compat,"",@"SHT_CUDA_COMPAT_INFO"
	.align	4
        /*0000*/ 	.byte	0x02, 0x09, 0x00, 0x00, 0x02, 0x02, 0x01, 0x00, 0x02, 0x05, 0x05, 0x00, 0x03, 0x07, 0x01, 0x01
        /*0010*/ 	.byte	0x02, 0x03, 0x00, 0x00, 0x02, 0x06, 0x01, 0x00, 0x04, 0x0b, 0x08, 0x00, 0x09, 0x00, 0x00, 0x00
        /*0020*/ 	.byte	0x00, 0x00, 0x00, 0x00


//--------------------- .nv.info._Z5myinciPKhPh   --------------------------
	.section	.nv.info._Z5myinciPKhPh,"",@"SHT_CUDA_INFO"
	.sectionflags	@""
	.align	4


	//----- nvinfo : EIATTR_CUDA_API_VERSION
	.align		4
        /*0000*/ 	.byte	0x04, 0x37
        /*0002*/ 	.short	(.L_7 - .L_6)
.L_6:
        /*0004*/ 	.word	0x00000082


	//----- nvinfo : EIATTR_KPARAM_INFO
	.align		4
.L_7:
        /*0008*/ 	.byte	0x04, 0x17
        /*000a*/ 	.short	(.L_9 - .L_8)
.L_8:
        /*000c*/ 	.word	0x00000000
        /*0010*/ 	.short	0x0002
        /*0012*/ 	.short	0x0010
        /*0014*/ 	.byte	0x00, 0xf5, 0x21, 0x00


	//----- nvinfo : EIATTR_KPARAM_INFO
	.align		4
.L_9:
        /*0018*/ 	.byte	0x04, 0x17
        /*001a*/ 	.short	(.L_11 - .L_10)
.L_10:
        /*001c*/ 	.word	0x00000000
        /*0020*/ 	.short	0x0001
        /*0022*/ 	.short	0x0008
        /*0024*/ 	.byte	0x00, 0xf5, 0x21, 0x00


	//----- nvinfo : EIATTR_KPARAM_INFO
	.align		4
.L_11:
        /*0028*/ 	.byte	0x04, 0x17
        /*002a*/ 	.short	(.L_13 - .L_12)
.L_12:
        /*002c*/ 	.word	0x00000000
        /*0030*/ 	.short	0x0000
        /*0032*/ 	.short	0x0000
        /*0034*/ 	.byte	0x00, 0xf0, 0x11, 0x00


	//----- nvinfo : EIATTR_SPARSE_MMA_MASK
	.align		4
.L_13:
        /*0038*/ 	.byte	0x03, 0x50
        /*003a*/ 	.short	0x0000


	//----- nvinfo : EIATTR_MAXREG_COUNT
	.align		4
        /*003c*/ 	.byte	0x03, 0x1b
        /*003e*/ 	.short	0x00ff


	//----- nvinfo : EIATTR_MERCURY_ISA_VERSION
	.align		4
        /*0040*/ 	.byte	0x03, 0x5f
        /*0042*/ 	.short	0x0101


	//----- nvinfo : EIATTR_VRC_CTA_INIT_COUNT
	.align		4
        /*0044*/ 	.byte	0x02, 0x4a
	.zero		1
	.zero		1


	//----- nvinfo : EIATTR_EXIT_INSTR_OFFSETS
	.align		4
        /*0048*/ 	.byte	0x04, 0x1c
        /*004a*/ 	.short	(.L_15 - .L_14)


	//   ....[0]....
.L_14:
        /*004c*/ 	.word	0x00000070


	//   ....[1]....
        /*0050*/ 	.word	0x00000130


	//----- nvinfo : EIATTR_CBANK_PARAM_SIZE
	.align		4
.L_15:
        /*0054*/ 	.byte	0x03, 0x19
        /*0056*/ 	.short	0x0018


	//----- nvinfo : EIATTR_PARAM_CBANK
	.align		4
        /*0058*/ 	.byte	0x04, 0x0a
        /*005a*/ 	.short	(.L_17 - .L_16)
	.align		4
.L_16:
        /*005c*/ 	.word	index@(.nv.constant0._Z5myinciPKhPh)
        /*0060*/ 	.short	0x0380
        /*0062*/ 	.short	0x0018


	//----- nvinfo : EIATTR_SW_WAR
	.align		4
.L_17:
        /*0064*/ 	.byte	0x04, 0x36
        /*0066*/ 	.short	(.L_19 - .L_18)
.L_18:
        /*0068*/ 	.word	0x00000008
.L_19:


//--------------------- .nv.callgraph             --------------------------
	.section	.nv.callgraph,"",@"SHT_CUDA_CALLGRAPH"
	.align	4
	.sectionentsize	8
	.align		4
        /*0000*/ 	.word	0x00000000
	.align		4
        /*0004*/ 	.word	0xffffffff
	.align		4
        /*0008*/ 	.word	0x00000000
	.align		4
        /*000c*/ 	.word	0xfffffffe
	.align		4
        /*0010*/ 	.word	0x00000000
	.align		4
        /*0014*/ 	.word	0xfffffffd
	.align		4
        /*0018*/ 	.word	0x00000000
	.align		4
        /*001c*/ 	.word	0xfffffffc


//--------------------- .text._Z5myinciPKhPh      --------------------------
	.section	.text._Z5myinciPKhPh,"ax",@progbits
	.align	128
        .global         _Z5myinciPKhPh
        .type           _Z5myinciPKhPh,@function
        .size           _Z5myinciPKhPh,(.L_x_1 - _Z5myinciPKhPh)
        .other          _Z5myinciPKhPh,@"STO_CUDA_ENTRY STV_DEFAULT"
_Z5myinciPKhPh:
.text._Z5myinciPKhPh:
[----:B------:R-:W-:Y:S01]  /*0000*/  LDC R1, c[0x0][0x37c] ;  /* 0x0000df00ff017b82 */ /* 0x000fe20000000800 */
[----:B------:R-:W0:Y:S07]  /*0010*/  S2R R4, SR_TID.X ;  /* 0x0000000000047919 */ /* 0x000e2e0000002100 */
[----:B------:R-:W0:Y:S01]  /*0020*/  S2UR UR4, SR_CTAID.X ;  /* 0x00000000000479c3 */ /* 0x000e220000002500 */
[----:B------:R-:W1:Y:S07]  /*0030*/  LDCU UR5, c[0x0][0x380] ;  /* 0x00007000ff0577ac */ /* 0x000e6e0008000800 */
[----:B------:R-:W0:Y:S02]  /*0040*/  LDC R3, c[0x0][0x360] ;  /* 0x0000d800ff037b82 */ /* 0x000e240000000800 */
[----:B0-----:R-:W-:-:S05]  /*0050*/  IMAD R4, R3, UR4, R4 ;  /* 0x0000000403047c24 */ /* 0x001fca000f8e0204 */
[----:B-1----:R-:W-:-:S13]  /*0060*/  ISETP.GE.AND P0, PT, R4, UR5, PT ;  /* 0x0000000504007c0c */ /* 0x002fda000bf06270 */
[----:B------:R-:W-:Y:S05]  /*0070*/  @P0 EXIT ;  /* 0x000000000000094d */ /* 0x000fea0003800000 */
[----:B------:R-:W0:Y:S01]  /*0080*/  LDCU.64 UR6, c[0x0][0x388] ;  /* 0x00007100ff0677ac */ /* 0x000e220008000a00 */
[----:B------:R-:W-:Y:S01]  /*0090*/  SHF.R.S32.HI R0, RZ, 0x1f, R4 ;  /* 0x0000001fff007819 */ /* 0x000fe20000011404 */
[----:B------:R-:W1:Y:S01]  /*00a0*/  LDCU.64 UR4, c[0x0][0x358] ;  /* 0x00006b00ff0477ac */ /* 0x000e620008000a00 */
[----:B0-----:R-:W-:-:S04]  /*00b0*/  IADD3 R2, P0, PT, R4, UR6, RZ ;  /* 0x0000000604027c10 */ /* 0x001fc8000ff1e0ff */
[----:B------:R-:W-:Y:S01]  /*00c0*/  IADD3.X R3, PT, PT, R0, UR7, RZ, P0, !PT ;  /* 0x0000000700037c10 */ /* 0x000fe200087fe4ff */
[----:B------:R-:W0:Y:S04]  /*00d0*/  LDCU.64 UR6, c[0x0][0x390] ;  /* 0x00007200ff0677ac */ /* 0x000e280008000a00 */
[----:B-1----:R-:W2:Y:S01]  /*00e0*/  LDG.E.U8 R2, desc[UR4][R2.64] ;  /* 0x0000000402027981 */ /* 0x002ea2000c1e1100 */
[----:B0-----:R-:W-:-:S04]  /*00f0*/  IADD3 R4, P0, PT, R4, UR6, RZ ;  /* 0x0000000604047c10 */ /* 0x001fc8000ff1e0ff */
[----:B------:R-:W-:Y:S01]  /*0100*/  IADD3.X R5, PT, PT, R0, UR7, RZ, P0, !PT ;  /* 0x0000000700057c10 */ /* 0x000fe200087fe4ff */
[----:B--2---:R-:W-:-:S05]  /*0110*/  VIADD R7, R2, 0x1 ;  /* 0x0000000102077836 */ /* 0x004fca0000000000 */
[----:B------:R-:W-:Y:S01]  /*0120*/  STG.E.U8 desc[UR4][R4.64], R7 ;  /* 0x0000000704007986 */ /* 0x000fe2000c101104 */
[----:B------:R-:W-:Y:S05]  /*0130*/  EXIT ;  /* 0x000000000000794d */ /* 0x000fea0003800000 */
.L_x_0:
[----:B------:R-:W-:-:S00]  /*0140*/  BRA `(.L_x_0) ;  /* 0xfffffffc00fc7947 */ /* 0x000fc0000383ffff */
[----:B------:R-:W-:-:S00]  /*0150*/  NOP ;  /* 0x0000000000007918 */ /* 0x000fc00000000000 */
        /* <DEDUP_REMOVED lines=10> */
.L_x_1:


//--------------------- .nv.shared.reserved.0     --------------------------
	.section	.nv.shared.reserved.0,"aw",@nobits
	.weak		__nv_reservedSMEM_offset_0_alias
	.size		__nv_reservedSMEM_offset_0_alias, 0, 64
	.other		__nv_reservedSMEM_offset_0_alias,@"STO_CUDA_RESERVED_SHARED STV_DEFAULT"
__nv_reservedSMEM_offset_0_alias:
	.zero		0
	.zero		64


//--------------------- .nv.constant0._Z5myinciPKhPh --------------------------
	.section	.nv.constant0._Z5myinciPKhPh,"a",@progbits
	.sectionflags	@""
	.align	4
.nv.constant0._Z5myinciPKhPh:
	.zero		920


//--------------------- SYMBOLS --------------------------

	.type		.nv.reservedSmem.offset0,@object
	.size		.nv.reservedSmem.offset0,0x4
